	.headerflags	@"EF_CUDA_TEXMODE_UNIFIED EF_CUDA_64BIT_ADDRESS EF_CUDA_ACCELERATORS EF_CUDA_SM90 EF_CUDA_VIRTUAL_SM(EF_CUDA_SM90)"
	.elftype	@"ET_EXEC"


//--------------------- .nv.info                  --------------------------
	.section	.nv.info,"",@"SHT_CUDA_INFO"
	.align	4


	//----- nvinfo : EIATTR_REGCOUNT
	.align		4
        /*0000*/ 	.byte	0x04, 0x2f
        /*0002*/ 	.short	(.L_1 - .L_0)
	.align		4
.L_0:
        /*0004*/ 	.word	index@(triton_poi_fused_convolution_relu_6)
        /*0008*/ 	.word	0x00000030


	//----- nvinfo : EIATTR_MIN_STACK_SIZE
	.align		4
.L_1:
        /*000c*/ 	.byte	0x04, 0x12
        /*000e*/ 	.short	(.L_3 - .L_2)
	.align		4
.L_2:
        /*0010*/ 	.word	index@(triton_poi_fused_convolution_relu_6)
        /*0014*/ 	.word	0x00000000


	//----- nvinfo : EIATTR_FRAME_SIZE
	.align		4
.L_3:
        /*0018*/ 	.byte	0x04, 0x11
        /*001a*/ 	.short	(.L_5 - .L_4)
	.align		4
.L_4:
        /*001c*/ 	.word	index@(triton_poi_fused_convolution_relu_6)
        /*0020*/ 	.word	0x00000000


	//----- nvinfo : EIATTR_MIN_STACK_SIZE
	.align		4
.L_5:
        /*0024*/ 	.byte	0x04, 0x12
        /*0026*/ 	.short	(.L_7 - .L_6)
	.align		4
.L_6:
        /*0028*/ 	.word	index@(triton_poi_fused_convolution_relu_6)
        /*002c*/ 	.word	0x00000000
.L_7:


//--------------------- .nv.info.triton_poi_fused_convolution_relu_6 --------------------------
	.section	.nv.info.triton_poi_fused_convolution_relu_6,"",@"SHT_CUDA_INFO"
	.sectionflags	@""
	.align	4


	//----- nvinfo : EIATTR_CUDA_API_VERSION
	.align		4
        /*0000*/ 	.byte	0x04, 0x37
        /*0002*/ 	.short	(.L_9 - .L_8)
.L_8:
        /*0004*/ 	.word	0x0000007c


	//----- nvinfo : EIATTR_KPARAM_INFO
	.align		4
.L_9:
        /*0008*/ 	.byte	0x04, 0x17
        /*000a*/ 	.short	(.L_11 - .L_10)
.L_10:
        /*000c*/ 	.word	0x00000000
        /*0010*/ 	.short	0x0005
        /*0012*/ 	.short	0x0024
        /*0014*/ 	.byte	0x00, 0xf0, 0x11, 0x00


	//----- nvinfo : EIATTR_KPARAM_INFO
	.align		4
.L_11:
        /*0018*/ 	.byte	0x04, 0x17
        /*001a*/ 	.short	(.L_13 - .L_12)
.L_12:
        /*001c*/ 	.word	0x00000000
        /*0020*/ 	.short	0x0004
        /*0022*/ 	.short	0x0020
        /*0024*/ 	.byte	0x00, 0xf0, 0x11, 0x00


	//----- nvinfo : EIATTR_KPARAM_INFO
	.align		4
.L_13:
        /*0028*/ 	.byte	0x04, 0x17
        /*002a*/ 	.short	(.L_15 - .L_14)
.L_14:
        /*002c*/ 	.word	0x00000000
        /*0030*/ 	.short	0x0003
        /*0032*/ 	.short	0x0018
        /*0034*/ 	.byte	0x00, 0xf4, 0x21, 0x00


	//----- nvinfo : EIATTR_KPARAM_INFO
	.align		4
.L_15:
        /*0038*/ 	.byte	0x04, 0x17
        /*003a*/ 	.short	(.L_17 - .L_16)
.L_16:
        /*003c*/ 	.word	0x00000000
        /*0040*/ 	.short	0x0002
        /*0042*/ 	.short	0x0010
        /*0044*/ 	.byte	0x00, 0xf4, 0x21, 0x00


	//----- nvinfo : EIATTR_KPARAM_INFO
	.align		4
.L_17:
        /*0048*/ 	.byte	0x04, 0x17
        /*004a*/ 	.short	(.L_19 - .L_18)
.L_18:
        /*004c*/ 	.word	0x00000000
        /*0050*/ 	.short	0x0001
        /*0052*/ 	.short	0x0008
        /*0054*/ 	.byte	0x00, 0xf4, 0x21, 0x00


	//----- nvinfo : EIATTR_KPARAM_INFO
	.align		4
.L_19:
        /*0058*/ 	.byte	0x04, 0x17
        /*005a*/ 	.short	(.L_21 - .L_20)
.L_20:
        /*005c*/ 	.word	0x00000000
        /*0060*/ 	.short	0x0000
        /*0062*/ 	.short	0x0000
        /*0064*/ 	.byte	0x00, 0xf4, 0x21, 0x00


	//----- nvinfo : EIATTR_SPARSE_MMA_MASK
	.align		4
.L_21:
        /*0068*/ 	.byte	0x03, 0x50
        /*006a*/ 	.short	0x0000


	//----- nvinfo : EIATTR_MAXREG_COUNT
	.align		4
        /*006c*/ 	.byte	0x03, 0x1b
        /*006e*/ 	.short	0x00ff


	//----- nvinfo : EIATTR_EXIT_INSTR_OFFSETS
	.align		4
        /*0070*/ 	.byte	0x04, 0x1c
        /*0072*/ 	.short	(.L_23 - .L_22)


	//   ....[0]....
.L_22:
        /*0074*/ 	.word	0x00000c10


	//   ....[1]....
        /*0078*/ 	.word	0x00000c30


	//----- nvinfo : EIATTR_REQNTID
	.align		4
.L_23:
        /*007c*/ 	.byte	0x04, 0x10
        /*007e*/ 	.short	(.L_25 - .L_24)
.L_24:
        /*0080*/ 	.word	0x00000100
        /*0084*/ 	.word	0x00000001
        /*0088*/ 	.word	0x00000001


	//----- nvinfo : EIATTR_CBANK_PARAM_SIZE
	.align		4
.L_25:
        /*008c*/ 	.byte	0x03, 0x19
        /*008e*/ 	.short	0x0028


	//----- nvinfo : EIATTR_PARAM_CBANK
	.align		4
        /*0090*/ 	.byte	0x04, 0x0a
        /*0092*/ 	.short	(.L_27 - .L_26)
	.align		4
.L_26:
        /*0094*/ 	.word	index@(.nv.constant0.triton_poi_fused_convolution_relu_6)
        /*0098*/ 	.short	0x0210
        /*009a*/ 	.short	0x0028


	//----- nvinfo : EIATTR_SW_WAR
	.align		4
.L_27:
        /*009c*/ 	.byte	0x04, 0x36
        /*009e*/ 	.short	(.L_29 - .L_28)
.L_28:
        /*00a0*/ 	.word	0x00000008
.L_29:


//--------------------- .nv.callgraph             --------------------------
	.section	.nv.callgraph,"",@"SHT_CUDA_CALLGRAPH"
	.align	4
	.sectionentsize	8
	.align		4
        /*0000*/ 	.word	0x00000000
	.align		4
        /*0004*/ 	.word	0xffffffff
	.align		4
        /*0008*/ 	.word	0x00000000
	.align		4
        /*000c*/ 	.word	0xfffffffe
	.align		4
        /*0010*/ 	.word	0x00000000
	.align		4
        /*0014*/ 	.word	0xfffffffd
	.align		4
        /*0018*/ 	.word	0x00000000
	.align		4
        /*001c*/ 	.word	0xfffffffc


//--------------------- .text.triton_poi_fused_convolution_relu_6 --------------------------
	.section	.text.triton_poi_fused_convolution_relu_6,"ax",@progbits
	.sectionflags	@"SHF_BARRIERS=1"
	.align	128
        .global         triton_poi_fused_convolution_relu_6
        .type           triton_poi_fused_convolution_relu_6,@function
        .size           triton_poi_fused_convolution_relu_6,(.L_x_1 - triton_poi_fused_convolution_relu_6)
        .other          triton_poi_fused_convolution_relu_6,@"STO_CUDA_ENTRY STV_DEFAULT"
triton_poi_fused_convolution_relu_6:
.text.triton_poi_fused_convolution_relu_6:
[----:B------:R-:W0:Y:S01]  /*0000*/  LDC R1, c[0x0][0x28] ;  /* 0x00000a00ff017b82 */ /* 0x000e220000000800 */
[----:B------:R-:W1:Y:S07]  /*0010*/  S2R R38, SR_CTAID.Y ;  /* 0x0000000000267919 */ /* 0x000e6e0000002600 */
[----:B------:R-:W2:Y:S01]  /*0020*/  LDC.64 R16, c[0x0][0x218] ;  /* 0x00008600ff107b82 */ /* 0x000ea20000000a00 */
[----:B------:R-:W-:Y:S02]  /*0030*/  CS2R R24, SRZ ;  /* 0x0000000000187805 */ /* 0x000fe4000001ff00 */
[----:B------:R-:W-:Y:S01]  /*0040*/  CS2R R26, SRZ ;  /* 0x00000000001a7805 */ /* 0x000fe2000001ff00 */
[----:B------:R-:W3:Y:S01]  /*0050*/  S2R R30, SR_TID.X ;  /* 0x00000000001e7919 */ /* 0x000ee20000002100 */
[----:B------:R-:W-:-:S02]  /*0060*/  CS2R R8, SRZ ;  /* 0x0000000000087805 */ /* 0x000fc4000001ff00 */
[----:B------:R-:W-:Y:S01]  /*0070*/  CS2R R10, SRZ ;  /* 0x00000000000a7805 */ /* 0x000fe2000001ff00 */
[----:B------:R-:W-:Y:S01]  /*0080*/  ULDC.64 UR6, c[0x0][0x208] ;  /* 0x0000820000067ab9 */ /* 0x000fe20000000a00 */
[----:B------:R-:W4:Y:S01]  /*0090*/  S2R R39, SR_CTAID.X ;  /* 0x0000000000277919 */ /* 0x000f220000002500 */
[----:B------:R-:W5:Y:S01]  /*00a0*/  LDC.64 R12, c[0x0][0x210] ;  /* 0x00008400ff0c7b82 */ /* 0x000f620000000a00 */
[----:B-1----:R-:W-:Y:S02]  /*00b0*/  IMAD.SHL.U32 R38, R38, 0x40, RZ ;  /* 0x0000004026267824 */ /* 0x002fe400078e00ff */
[----:B---3--:R-:W-:Y:S01]  /*00c0*/  IMAD.SHL.U32 R40, R30, 0x4, RZ ;  /* 0x000000041e287824 */ /* 0x008fe200078e00ff */
[----:B------:R-:W-:Y:S01]  /*00d0*/  SHF.R.U32.HI R37, RZ, 0x4, R30 ;  /* 0x00000004ff257819 */ /* 0x000fe2000001161e */
[----:B----4-:R-:W-:-:S03]  /*00e0*/  IMAD.SHL.U32 R39, R39, 0x40, RZ ;  /* 0x0000004027277824 */ /* 0x010fc600078e00ff */
[----:B------:R-:W-:Y:S02]  /*00f0*/  LOP3.LUT R0, R38, 0x3c, R40, 0xf8, !PT ;  /* 0x0000003c26007812 */ /* 0x000fe400078ef828 */
[----:B------:R-:W-:-:S03]  /*0100*/  SGXT.U32 R37, R37, 0x4 ;  /* 0x000000042525781a */ /* 0x000fc60000000000 */
[----:B------:R-:W-:Y:S01]  /*0110*/  IMAD.HI R2, R0, 0x2aaaaaab, RZ ;  /* 0x2aaaaaab00027827 */ /* 0x000fe200078e02ff */
[----:B------:R-:W-:-:S04]  /*0120*/  LOP3.LUT R32, R39, R37, RZ, 0xfc, !PT ;  /* 0x0000002527207212 */ /* 0x000fc800078efcff */
[----:B------:R-:W-:Y:S02]  /*0130*/  SHF.R.U32.HI R3, RZ, 0x1f, R2 ;  /* 0x0000001fff037819 */ /* 0x000fe40000011602 */
[----:B------:R-:W-:Y:S02]  /*0140*/  ISETP.GE.AND P5, PT, R32, 0x400, PT ;  /* 0x000004002000780c */ /* 0x000fe40003fa6270 */
[----:B------:R-:W-:-:S05]  /*0150*/  LEA.HI.SX32 R3, R2, R3, 0x19 ;  /* 0x0000000302037211 */ /* 0x000fca00078fcaff */
[----:B------:R-:W-:-:S04]  /*0160*/  IMAD R0, R3, -0x300, R0 ;  /* 0xfffffd0003007824 */ /* 0x000fc800078e0200 */
[----:B------:R-:W-:Y:S01]  /*0170*/  IMAD R5, R3, 0xc0000, R0 ;  /* 0x000c000003057824 */ /* 0x000fe200078e0200 */
[----:B------:R-:W-:Y:S01]  /*0180*/  LOP3.LUT R3, R39, 0x10, R37, 0xfe, !PT ;  /* 0x0000001027037812 */ /* 0x000fe200078efe25 */
[----:B--2---:R-:W-:-:S03]  /*0190*/  IMAD.WIDE R16, R0, 0x4, R16 ;  /* 0x0000000400107825 */ /* 0x004fc600078e0210 */
[C---:B------:R-:W-:Y:S01]  /*01a0*/  ISETP.GE.AND P2, PT, R3.reuse, 0x400, PT ;  /* 0x000004000300780c */ /* 0x040fe20003f46270 */
[--C-:B------:R-:W-:Y:S01]  /*01b0*/  IMAD R32, R32, 0x300, R5.reuse ;  /* 0x0000030020207824 */ /* 0x100fe200078e0205 */
[----:B------:R-:W-:Y:S01]  /*01c0*/  LOP3.LUT R2, R39, 0x20, R37, 0xfe, !PT ;  /* 0x0000002027027812 */ /* 0x000fe200078efe25 */
[----:B------:R-:W-:Y:S01]  /*01d0*/  IMAD R3, R3, 0x300, R5 ;  /* 0x0000030003037824 */ /* 0x000fe200078e0205 */
[----:B------:R-:W-:Y:S01]  /*01e0*/  LOP3.LUT R0, R39, 0x30, R37, 0xfe, !PT ;  /* 0x0000003027007812 */ /* 0x000fe200078efe25 */
[--C-:B-----5:R-:W-:Y:S01]  /*01f0*/  IMAD.WIDE R6, R32, 0x4, R12.reuse ;  /* 0x0000000420067825 */ /* 0x120fe200078e020c */
[----:B------:R-:W-:Y:S01]  /*0200*/  ISETP.GE.AND P1, PT, R2, 0x400, PT ;  /* 0x000004000200780c */ /* 0x000fe20003f26270 */
[----:B------:R-:W2:Y:S02]  /*0210*/  LDG.E.EL.128 R16, desc[UR6][R16.64] ;  /* 0x0000000610107981 */ /* 0x000ea4000c2e1d00 */
[----:B------:R-:W-:Y:S01]  /*0220*/  IMAD.WIDE R14, R3, 0x4, R12 ;  /* 0x00000004030e7825 */ /* 0x000fe200078e020c */
[----:B------:R-:W-:Y:S01]  /*0230*/  ISETP.GE.AND P0, PT, R0, 0x400, PT ;  /* 0x000004000000780c */ /* 0x000fe20003f06270 */
[----:B------:R1:W2:Y:S02]  /*0240*/  @!P5 LDG.E.EL.128 R24, desc[UR6][R6.64] ;  /* 0x000000060618d981 */ /* 0x0002a4000c2e1d00 */
[----:B------:R-:W-:-:S02]  /*0250*/  IMAD R2, R2, 0x300, R5 ;  /* 0x0000030002027824 */ /* 0x000fc400078e0205 */
[----:B------:R3:W4:Y:S01]  /*0260*/  @!P2 LDG.E.EL.128 R8, desc[UR6][R14.64] ;  /* 0x000000060e08a981 */ /* 0x000722000c2e1d00 */
[----:B------:R-:W-:Y:S01]  /*0270*/  IMAD R0, R0, 0x300, R5 ;  /* 0x0000030000007824 */ /* 0x000fe200078e0205 */
[----:B------:R-:W-:Y:S02]  /*0280*/  CS2R R4, SRZ ;  /* 0x0000000000047805 */ /* 0x000fe4000001ff00 */
[----:B-1----:R-:W-:Y:S02]  /*0290*/  CS2R R6, SRZ ;  /* 0x0000000000067805 */ /* 0x002fe4000001ff00 */
[----:B------:R-:W-:Y:S01]  /*02a0*/  CS2R R20, SRZ ;  /* 0x0000000000147805 */ /* 0x000fe2000001ff00 */
[----:B---3--:R-:W-:Y:S01]  /*02b0*/  IMAD.WIDE R14, R2, 0x4, R12 ;  /* 0x00000004020e7825 */ /* 0x008fe200078e020c */
[----:B------:R-:W-:-:S03]  /*02c0*/  CS2R R22, SRZ ;  /* 0x0000000000167805 */ /* 0x000fc6000001ff00 */
[----:B------:R-:W-:Y:S01]  /*02d0*/  IMAD.WIDE R12, R0, 0x4, R12 ;  /* 0x00000004000c7825 */ /* 0x000fe200078e020c */
[----:B------:R-:W3:Y:S04]  /*02e0*/  @!P1 LDG.E.EL.128 R4, desc[UR6][R14.64] ;  /* 0x000000060e049981 */ /* 0x000ee8000c2e1d00 */
[----:B------:R1:W5:Y:S01]  /*02f0*/  @!P0 LDG.E.EL.128 R20, desc[UR6][R12.64] ;  /* 0x000000060c148981 */ /* 0x000362000c2e1d00 */
[----:B------:R-:W1:Y:S01]  /*0300*/  S2UR UR5, SR_CgaCtaId ;  /* 0x00000000000579c3 */ /* 0x000e620000008800 */
[----:B------:R-:W-:Y:S01]  /*0310*/  IMAD.SHL.U32 R28, R30, 0x100, RZ ;  /* 0x000001001e1c7824 */ /* 0x000fe200078e00ff */
[----:B------:R-:W-:-:S04]  /*0320*/  UMOV UR4, 0x400 ;  /* 0x0000040000047882 */ /* 0x000fc80000000000 */
[----:B------:R-:W-:-:S04]  /*0330*/  LOP3.LUT R28, R28, 0xf00, RZ, 0xc0, !PT ;  /* 0x00000f001c1c7812 */ /* 0x000fc800078ec0ff */
[C---:B------:R-:W-:Y:S02]  /*0340*/  LOP3.LUT R29, R28.reuse, 0x40, RZ, 0xfc, !PT ;  /* 0x000000401c1d7812 */ /* 0x040fe400078efcff */
[C---:B------:R-:W-:Y:S02]  /*0350*/  LOP3.LUT R31, R28.reuse, 0x80, RZ, 0xfc, !PT ;  /* 0x000000801c1f7812 */ /* 0x040fe400078efcff */
[C---:B------:R-:W-:Y:S02]  /*0360*/  LOP3.LUT R43, R28.reuse, R37, RZ, 0xfc, !PT ;  /* 0x000000251c2b7212 */ /* 0x040fe400078efcff */
[----:B------:R-:W-:Y:S01]  /*0370*/  LOP3.LUT R33, R28, 0xc0, RZ, 0xfc, !PT ;  /* 0x000000c01c217812 */ /* 0x000fe200078efcff */
[----:B01----:R-:W-:-:S06]  /*0380*/  UPRMT UR4, UR5, 0x654, UR4 ;  /* 0x0000065405047896 */ /* 0x003fcc0008000004 */
[----:B------:R-:W-:Y:S02]  /*0390*/  LEA.HI R28, R28, UR4, RZ, 0x1c ;  /* 0x000000041c1c7c11 */ /* 0x000fe4000f8fe0ff */
[----:B------:R-:W-:Y:S02]  /*03a0*/  LEA.HI R12, R29, UR4, RZ, 0x1c ;  /* 0x000000041d0c7c11 */ /* 0x000fe4000f8fe0ff */
[----:B------:R-:W-:Y:S02]  /*03b0*/  LEA.HI R44, R31, UR4, RZ, 0x1c ;  /* 0x000000041f2c7c11 */ /* 0x000fe4000f8fe0ff */
[----:B------:R-:W-:Y:S01]  /*03c0*/  LEA.HI R14, R33, UR4, RZ, 0x1c ;  /* 0x00000004210e7c11 */ /* 0x000fe2000f8fe0ff */
[C---:B------:R-:W-:Y:S02]  /*03d0*/  IMAD R29, R43.reuse, 0x4, R28 ;  /* 0x000000042b1d7824 */ /* 0x040fe400078e021c */
[C---:B------:R-:W-:Y:S02]  /*03e0*/  IMAD R28, R43.reuse, 0x4, R12 ;  /* 0x000000042b1c7824 */ /* 0x040fe400078e020c */
[----:B------:R-:W-:-:S02]  /*03f0*/  IMAD R44, R43, 0x4, R44 ;  /* 0x000000042b2c7824 */ /* 0x000fc400078e022c */
[----:B------:R-:W-:Y:S01]  /*0400*/  IMAD R43, R43, 0x4, R14 ;  /* 0x000000042b2b7824 */ /* 0x000fe200078e020e */
[----:B------:R-:W-:Y:S01]  /*0410*/  SHF.R.U32.HI R30, RZ, 0x2, R30 ;  /* 0x00000002ff1e7819 */ /* 0x000fe2000001161e */
[----:B--2---:R-:W-:Y:S01]  /*0420*/  FADD R34, R16, R24 ;  /* 0x0000001810227221 */ /* 0x004fe20000000000 */
[----:B------:R-:W-:Y:S01]  /*0430*/  FADD R42, R18, R26 ;  /* 0x0000001a122a7221 */ /* 0x000fe20000000000 */
[C---:B----4-:R-:W-:Y:S01]  /*0440*/  FSETP.GEU.AND P3, PT, R17.reuse, -R9, PT ;  /* 0x800000091100720b */ /* 0x050fe20003f6e000 */
[C---:B------:R-:W-:Y:S01]  /*0450*/  FADD R45, R17.reuse, R9 ;  /* 0x00000009112d7221 */ /* 0x040fe20000000000 */
[----:B------:R-:W-:Y:S01]  /*0460*/  FADD R9, R17, R25 ;  /* 0x0000001911097221 */ /* 0x000fe20000000000 */
[----:B------:R-:W-:Y:S01]  /*0470*/  FADD R41, R19, R27 ;  /* 0x0000001b13297221 */ /* 0x000fe20000000000 */
[C---:B------:R-:W-:Y:S01]  /*0480*/  FSETP.GEU.AND P4, PT, R16.reuse, -R24, PT ;  /* 0x800000181000720b */ /* 0x040fe20003f8e000 */
[----:B------:R-:W-:Y:S01]  /*0490*/  FADD R36, R16, R8 ;  /* 0x0000000810247221 */ /* 0x000fe20000000000 */
[----:B------:R0:W-:Y:S01]  /*04a0*/  STS [R29], R34 ;  /* 0x000000221d007388 */ /* 0x0001e20000000800 */
[----:B------:R-:W-:Y:S01]  /*04b0*/  FADD R14, R18, R10 ;  /* 0x0000000a120e7221 */ /* 0x000fe20000000000 */
[----:B------:R-:W-:Y:S01]  /*04c0*/  SEL R13, R45, RZ, P3 ;  /* 0x000000ff2d0d7207 */ /* 0x000fe20001800000 */
[----:B------:R-:W-:Y:S01]  /*04d0*/  FADD R15, R19, R11 ;  /* 0x0000000b130f7221 */ /* 0x000fe20000000000 */
[----:B------:R-:W-:Y:S01]  /*04e0*/  STS [R28+0x100], R9 ;  /* 0x000100091c007388 */ /* 0x000fe20000000800 */
[----:B------:R-:W-:-:S02]  /*04f0*/  FSETP.GEU.AND P3, PT, R17, -R25, PT ;  /* 0x800000191100720b */ /* 0x000fc40003f6e000 */
[----:B------:R-:W-:Y:S01]  /*0500*/  SEL R24, R34, RZ, P4 ;  /* 0x000000ff22187207 */ /* 0x000fe20002000000 */
[----:B------:R-:W-:Y:S01]  /*0510*/  STS [R44+0x200], R42 ;  /* 0x0002002a2c007388 */ /* 0x000fe20000000800 */
[C---:B---3--:R-:W-:Y:S01]  /*0520*/  FADD R35, R16.reuse, R4 ;  /* 0x0000000410237221 */ /* 0x048fe20000000000 */
[----:B0-----:R-:W-:Y:S02]  /*0530*/  FADD R34, R17, R5 ;  /* 0x0000000511227221 */ /* 0x001fe40000000000 */
[----:B------:R-:W-:Y:S01]  /*0540*/  STS [R43+0x300], R41 ;  /* 0x000300292b007388 */ /* 0x000fe20000000800 */
[----:B------:R-:W-:Y:S01]  /*0550*/  FSETP.GEU.AND P6, PT, R16, -R8, PT ;  /* 0x800000081000720b */ /* 0x000fe20003fce000 */
[----:B------:R-:W-:Y:S02]  /*0560*/  FADD R33, R18, R6 ;  /* 0x0000000612217221 */ /* 0x000fe40000000000 */
[----:B------:R-:W-:Y:S01]  /*0570*/  STS [R29+0x40], R36 ;  /* 0x000040241d007388 */ /* 0x000fe20000000800 */
[----:B------:R-:W-:Y:S01]  /*0580*/  LOP3.LUT R8, R30, 0x3c, RZ, 0xc0, !PT ;  /* 0x0000003c1e087812 */ /* 0x000fe200078ec0ff */
[----:B------:R-:W-:Y:S01]  /*0590*/  FADD R31, R19, R7 ;  /* 0x00000007131f7221 */ /* 0x000fe20000000000 */
[----:B------:R-:W-:Y:S01]  /*05a0*/  SEL R25, R9, RZ, P3 ;  /* 0x000000ff09197207 */ /* 0x000fe20001800000 */
[----:B------:R-:W-:Y:S01]  /*05b0*/  STS [R28+0x140], R45 ;  /* 0x0001402d1c007388 */ /* 0x000fe20000000800 */
[C---:B------:R-:W-:Y:S01]  /*05c0*/  FSETP.GEU.AND P3, PT, R16.reuse, -R4, PT ;  /* 0x800000041000720b */ /* 0x040fe20003f6e000 */
[----:B-----5:R-:W-:-:S02]  /*05d0*/  FADD R30, R16, R20 ;  /* 0x00000014101e7221 */ /* 0x020fc40000000000 */
[----:B------:R-:W-:Y:S01]  /*05e0*/  STS [R44+0x240], R14 ;  /* 0x0002400e2c007388 */ /* 0x000fe20000000800 */
[----:B------:R-:W-:-:S03]  /*05f0*/  FADD R4, R17, R21 ;  /* 0x0000001511047221 */ /* 0x000fc60000000000 */
[----:B------:R-:W-:Y:S04]  /*0600*/  STS [R43+0x340], R15 ;  /* 0x0003400f2b007388 */ /* 0x000fe80000000800 */
[----:B------:R-:W-:Y:S04]  /*0610*/  STS [R29+0x80], R35 ;  /* 0x000080231d007388 */ /* 0x000fe80000000800 */
[----:B------:R-:W-:Y:S04]  /*0620*/  STS [R28+0x180], R34 ;  /* 0x000180221c007388 */ /* 0x000fe80000000800 */
[----:B------:R-:W-:Y:S04]  /*0630*/  STS [R44+0x280], R33 ;  /* 0x000280212c007388 */ /* 0x000fe80000000800 */
[----:B------:R-:W-:Y:S04]  /*0640*/  STS [R43+0x380], R31 ;  /* 0x0003801f2b007388 */ /* 0x000fe80000000800 */
[----:B------:R0:W-:Y:S04]  /*0650*/  STS [R29+0xc0], R30 ;  /* 0x0000c01e1d007388 */ /* 0x0001e80000000800 */
[----:B------:R1:W-:Y:S01]  /*0660*/  STS [R28+0x1c0], R4 ;  /* 0x0001c0041c007388 */ /* 0x0003e20000000800 */
[----:B0-----:R-:W-:Y:S01]  /*0670*/  FADD R29, R19, R23 ;  /* 0x00000017131d7221 */ /* 0x001fe20000000000 */
[----:B-1----:R-:W-:-:S05]  /*0680*/  FADD R28, R18, R22 ;  /* 0x00000016121c7221 */ /* 0x002fca0000000000 */
[----:B------:R0:W-:Y:S04]  /*0690*/  STS [R44+0x2c0], R28 ;  /* 0x0002c01c2c007388 */ /* 0x0001e80000000800 */
[----:B------:R1:W-:Y:S01]  /*06a0*/  STS [R43+0x3c0], R29 ;  /* 0x0003c01d2b007388 */ /* 0x0003e20000000800 */
[----:B------:R-:W-:Y:S01]  /*06b0*/  SEL R12, R36, RZ, P6 ;  /* 0x000000ff240c7207 */ /* 0x000fe20003000000 */
[----:B------:R-:W-:Y:S01]  /*06c0*/  VIADD R9, R8, UR4 ;  /* 0x0000000408097c36 */ /* 0x000fe20008000000 */
[----:B------:R-:W-:Y:S01]  /*06d0*/  LOP3.LUT R36, R40, 0x3fc, RZ, 0xc0, !PT ;  /* 0x000003fc28247812 */ /* 0x000fe200078ec0ff */
[----:B------:R-:W-:Y:S01]  /*06e0*/  BAR.SYNC.DEFER_BLOCKING 0x0 ;  /* 0x0000000000007b1d */ /* 0x000fe20000010000 */
[----:B------:R-:W-:-:S03]  /*06f0*/  FSETP.GEU.AND P6, PT, R19, -R11, PT ;  /* 0x8000000b1300720b */ /* 0x000fc60003fce000 */
[----:B------:R-:W-:Y:S01]  /*0700*/  IMAD R11, R36, 0x4, R9 ;  /* 0x00000004240b7824 */ /* 0x000fe200078e0209 */
[----:B------:R-:W-:-:S03]  /*0710*/  FSETP.GEU.AND P4, PT, R18, -R10, PT ;  /* 0x8000000a1200720b */ /* 0x000fc60003f8e000 */
[----:B0-----:R-:W0:Y:S01]  /*0720*/  LDC.64 R44, c[0x0][0x220] ;  /* 0x00008800ff2c7b82 */ /* 0x001e220000000a00 */
[----:B------:R-:W-:Y:S02]  /*0730*/  SEL R14, R14, RZ, P4 ;  /* 0x000000ff0e0e7207 */ /* 0x000fe40002000000 */
[----:B------:R-:W-:Y:S01]  /*0740*/  FSETP.GEU.AND P4, PT, R16, -R20, PT ;  /* 0x800000141000720b */ /* 0x000fe20003f8e000 */
[----:B------:R-:W-:Y:S04]  /*0750*/  LDS R8, [R11] ;  /* 0x000000000b087984 */ /* 0x000fe80000000800 */
[----:B------:R-:W-:Y:S04]  /*0760*/  LDS R9, [R11+0x4] ;  /* 0x000004000b097984 */ /* 0x000fe80000000800 */
[----:B------:R-:W-:Y:S04]  /*0770*/  LDS R10, [R11+0x8] ;  /* 0x000008000b0a7984 */ /* 0x000fe80000000800 */
[----:B------:R-:W2:Y:S01]  /*0780*/  LDS R11, [R11+0xc] ;  /* 0x00000c000b0b7984 */ /* 0x000ea20000000800 */
[----:B------:R-:W-:-:S02]  /*0790*/  LOP3.LUT R16, R39, 0x3c, R40, 0xf8, !PT ;  /* 0x0000003c27107812 */ /* 0x000fc400078ef828 */
[----:B------:R-:W-:Y:S02]  /*07a0*/  LOP3.LUT R39, R38, R37, RZ, 0xfc, !PT ;  /* 0x0000002526277212 */ /* 0x000fe400078efcff */
[----:B------:R-:W-:Y:S02]  /*07b0*/  SEL R15, R15, RZ, P6 ;  /* 0x000000ff0f0f7207 */ /* 0x000fe40003000000 */
[----:B------:R-:W-:Y:S01]  /*07c0*/  FSETP.GEU.AND P6, PT, R18, -R26, PT ;  /* 0x8000001a1200720b */ /* 0x000fe20003fce000 */
[----:B-1----:R-:W-:Y:S01]  /*07d0*/  IMAD R43, R39, 0x400, R16 ;  /* 0x00000400272b7824 */ /* 0x002fe200078e0210 */
[----:B------:R-:W-:Y:S02]  /*07e0*/  LOP3.LUT R40, R38, 0x10, R37, 0xfe, !PT ;  /* 0x0000001026287812 */ /* 0x000fe400078efe25 */
[----:B------:R-:W-:Y:S02]  /*07f0*/  LOP3.LUT R39, R38, 0x20, R37, 0xfe, !PT ;  /* 0x0000002026277812 */ /* 0x000fe400078efe25 */
[----:B------:R-:W-:-:S02]  /*0800*/  LOP3.LUT R20, R38, 0x30, R37, 0xfe, !PT ;  /* 0x0000003026147812 */ /* 0x000fc400078efe25 */
[----:B------:R-:W-:Y:S02]  /*0810*/  LOP3.LUT R37, R36, 0x400, RZ, 0xfc, !PT ;  /* 0x0000040024257812 */ /* 0x000fe400078efcff */
[----:B------:R-:W-:Y:S02]  /*0820*/  SEL R26, R42, RZ, P6 ;  /* 0x000000ff2a1a7207 */ /* 0x000fe40003000000 */
[----:B------:R-:W-:Y:S02]  /*0830*/  FSETP.GEU.AND P6, PT, R19, -R27, PT ;  /* 0x8000001b1300720b */ /* 0x000fe40003fce000 */
[----:B------:R-:W-:Y:S02]  /*0840*/  SHF.R.U32.HI R37, RZ, 0x4, R37 ;  /* 0x00000004ff257819 */ /* 0x000fe40000011625 */
[----:B------:R-:W-:Y:S02]  /*0850*/  SEL R27, R41, RZ, P6 ;  /* 0x000000ff291b7207 */ /* 0x000fe40003000000 */
[----:B------:R-:W-:-:S02]  /*0860*/  ISETP.GE.AND P6, PT, R16, 0x400, PT ;  /* 0x000004001000780c */ /* 0x000fc40003fc6270 */
[----:B------:R-:W-:Y:S01]  /*0870*/  LOP3.LUT R37, R37, 0x7c, RZ, 0xc0, !PT ;  /* 0x0000007c25257812 */ /* 0x000fe200078ec0ff */
[----:B0-----:R-:W-:-:S04]  /*0880*/  IMAD.WIDE R42, R43, 0x4, R44 ;  /* 0x000000042b2a7825 */ /* 0x001fc800078e022c */
[----:B------:R-:W-:-:S04]  /*0890*/  VIADD R37, R37, UR4 ;  /* 0x0000000425257c36 */ /* 0x000fc80008000000 */
[C---:B------:R-:W-:Y:S02]  /*08a0*/  IMAD R37, R36.reuse, 0x4, R37 ;  /* 0x0000000424257824 */ /* 0x040fe400078e0225 */
[----:B--2---:R0:W-:Y:S04]  /*08b0*/  @!P6 STG.E.128 desc[UR6][R42.64], R8 ;  /* 0x000000082a00e986 */ /* 0x0041e8000c101d06 */
[----:B------:R-:W-:Y:S04]  /*08c0*/  LDS R8, [R37+0x1000] ;  /* 0x0010000025087984 */ /* 0x000fe80000000800 */
[----:B------:R-:W-:Y:S04]  /*08d0*/  LDS R9, [R37+0x1004] ;  /* 0x0010040025097984 */ /* 0x000fe80000000800 */
[----:B------:R-:W-:Y:S04]  /*08e0*/  LDS R10, [R37+0x1008] ;  /* 0x00100800250a7984 */ /* 0x000fe80000000800 */
[----:B------:R1:W2:Y:S01]  /*08f0*/  LDS R11, [R37+0x100c] ;  /* 0x00100c00250b7984 */ /* 0x0002a20000000800 */
[----:B------:R-:W-:-:S04]  /*0900*/  LOP3.LUT R38, R36, 0x800, RZ, 0xfc, !PT ;  /* 0x0000080024267812 */ /* 0x000fc800078efcff */
[----:B------:R-:W-:-:S04]  /*0910*/  SHF.R.U32.HI R38, RZ, 0x4, R38 ;  /* 0x00000004ff267819 */ /* 0x000fc80000011626 */
[----:B------:R-:W-:Y:S01]  /*0920*/  LOP3.LUT R38, R38, 0xbc, RZ, 0xc0, !PT ;  /* 0x000000bc26267812 */ /* 0x000fe200078ec0ff */
[----:B------:R-:W-:-:S04]  /*0930*/  IMAD R41, R40, 0x400, R16 ;  /* 0x0000040028297824 */ /* 0x000fc800078e0210 */
[----:B0-----:R-:W-:Y:S02]  /*0940*/  VIADD R43, R38, UR4 ;  /* 0x00000004262b7c36 */ /* 0x001fe40008000000 */
[----:B------:R-:W-:-:S04]  /*0950*/  IMAD.WIDE R40, R41, 0x4, R44 ;  /* 0x0000000429287825 */ /* 0x000fc800078e022c */
[C---:B------:R-:W-:Y:S01]  /*0960*/  IMAD R43, R36.reuse, 0x4, R43 ;  /* 0x00000004242b7824 */ /* 0x040fe200078e022b */
[----:B-1----:R-:W-:Y:S01]  /*0970*/  LOP3.LUT R37, R36, 0xc00, RZ, 0xfc, !PT ;  /* 0x00000c0024257812 */ /* 0x002fe200078efcff */
[----:B--2---:R0:W-:Y:S04]  /*0980*/  @!P6 STG.E.128 desc[UR6][R40.64], R8 ;  /* 0x000000082800e986 */ /* 0x0041e8000c101d06 */
[----:B------:R-:W-:Y:S04]  /*0990*/  LDS R8, [R43+0x2000] ;  /* 0x002000002b087984 */ /* 0x000fe80000000800 */
[----:B------:R-:W-:Y:S04]  /*09a0*/  LDS R9, [R43+0x2004] ;  /* 0x002004002b097984 */ /* 0x000fe80000000800 */
[----:B------:R-:W-:Y:S04]  /*09b0*/  LDS R10, [R43+0x2008] ;  /* 0x002008002b0a7984 */ /* 0x000fe80000000800 */
[----:B------:R-:W1:Y:S01]  /*09c0*/  LDS R11, [R43+0x200c] ;  /* 0x00200c002b0b7984 */ /* 0x000e620000000800 */
[----:B------:R-:W-:-:S04]  /*09d0*/  SHF.R.U32.HI R37, RZ, 0x4, R37 ;  /* 0x00000004ff257819 */ /* 0x000fc80000011625 */
[----:B------:R-:W-:Y:S01]  /*09e0*/  LOP3.LUT R38, R37, 0xfc, RZ, 0xc0, !PT ;  /* 0x000000fc25267812 */ /* 0x000fe200078ec0ff */
[----:B------:R-:W-:-:S04]  /*09f0*/  IMAD R37, R39, 0x400, R16 ;  /* 0x0000040027257824 */ /* 0x000fc800078e0210 */
[----:B------:R-:W-:-:S04]  /*0a00*/  VIADD R39, R38, UR4 ;  /* 0x0000000426277c36 */ /* 0x000fc80008000000 */
[----:B0-----:R-:W-:Y:S02]  /*0a10*/  IMAD R40, R36, 0x4, R39 ;  /* 0x0000000424287824 */ /* 0x001fe400078e0227 */
[----:B------:R-:W-:-:S05]  /*0a20*/  IMAD.WIDE R36, R37, 0x4, R44 ;  /* 0x0000000425247825 */ /* 0x000fca00078e022c */
[----:B-1----:R0:W-:Y:S04]  /*0a30*/  @!P6 STG.E.128 desc[UR6][R36.64], R8 ;  /* 0x000000082400e986 */ /* 0x0021e8000c101d06 */
[----:B------:R-:W-:Y:S04]  /*0a40*/  LDS R8, [R40+0x3000] ;  /* 0x0030000028087984 */ /* 0x000fe80000000800 */
[----:B------:R-:W-:Y:S04]  /*0a50*/  LDS R9, [R40+0x3004] ;  /* 0x0030040028097984 */ /* 0x000fe80000000800 */
[----:B------:R-:W-:Y:S04]  /*0a60*/  LDS R10, [R40+0x3008] ;  /* 0x00300800280a7984 */ /* 0x000fe80000000800 */
[----:B------:R-:W1:Y:S01]  /*0a70*/  LDS R11, [R40+0x300c] ;  /* 0x00300c00280b7984 */ /* 0x000e620000000800 */
[----:B0-----:R-:W0:Y:S01]  /*0a80*/  LDC.64 R36, c[0x0][0x228] ;  /* 0x00008a00ff247b82 */ /* 0x001e220000000a00 */
[----:B------:R-:W-:-:S04]  /*0a90*/  IMAD R39, R20, 0x400, R16 ;  /* 0x0000040014277824 */ /* 0x000fc800078e0210 */
[----:B------:R-:W-:Y:S01]  /*0aa0*/  IMAD.WIDE R44, R39, 0x4, R44 ;  /* 0x00000004272c7825 */ /* 0x000fe200078e022c */
[----:B------:R-:W-:-:S03]  /*0ab0*/  SEL R16, R30, RZ, P4 ;  /* 0x000000ff1e107207 */ /* 0x000fc60002000000 */
[----:B0-----:R-:W-:Y:S01]  /*0ac0*/  IMAD.WIDE R38, R32, 0x4, R36 ;  /* 0x0000000420267825 */ /* 0x001fe200078e0224 */
[----:B-1----:R0:W-:Y:S01]  /*0ad0*/  @!P6 STG.E.128 desc[UR6][R44.64], R8 ;  /* 0x000000082c00e986 */ /* 0x0021e2000c101d06 */
[----:B------:R-:W-:-:S03]  /*0ae0*/  FSETP.GEU.AND P6, PT, R17, -R5, PT ;  /* 0x800000051100720b */ /* 0x000fc60003fce000 */
[----:B------:R1:W-:Y:S01]  /*0af0*/  @!P5 STG.E.128 desc[UR6][R38.64], R24 ;  /* 0x000000182600d986 */ /* 0x0003e2000c101d06 */
[----:B------:R-:W-:Y:S02]  /*0b00*/  FSETP.GEU.AND P5, PT, R17, -R21, PT ;  /* 0x800000151100720b */ /* 0x000fe40003fae000 */
[----:B0-----:R-:W-:Y:S02]  /*0b10*/  SEL R8, R35, RZ, P3 ;  /* 0x000000ff23087207 */ /* 0x001fe40001800000 */
[----:B------:R-:W-:Y:S02]  /*0b20*/  SEL R9, R34, RZ, P6 ;  /* 0x000000ff22097207 */ /* 0x000fe40003000000 */
[----:B------:R-:W-:Y:S02]  /*0b30*/  FSETP.GEU.AND P3, PT, R18, -R6, PT ;  /* 0x800000061200720b */ /* 0x000fe40003f6e000 */
[----:B------:R-:W-:Y:S01]  /*0b40*/  FSETP.GEU.AND P6, PT, R19, -R7, PT ;  /* 0x800000071300720b */ /* 0x000fe20003fce000 */
[----:B------:R-:W-:Y:S01]  /*0b50*/  IMAD.WIDE R6, R3, 0x4, R36 ;  /* 0x0000000403067825 */ /* 0x000fe200078e0224 */
[----:B------:R-:W-:-:S02]  /*0b60*/  SEL R10, R33, RZ, P3 ;  /* 0x000000ff210a7207 */ /* 0x000fc40001800000 */
[----:B------:R-:W-:Y:S01]  /*0b70*/  SEL R11, R31, RZ, P6 ;  /* 0x000000ff1f0b7207 */ /* 0x000fe20003000000 */
[--C-:B------:R-:W-:Y:S01]  /*0b80*/  IMAD.WIDE R2, R2, 0x4, R36.reuse ;  /* 0x0000000402027825 */ /* 0x100fe200078e0224 */
[----:B------:R1:W-:Y:S01]  /*0b90*/  @!P2 STG.E.128 desc[UR6][R6.64], R12 ;  /* 0x0000000c0600a986 */ /* 0x0003e2000c101d06 */
[----:B------:R-:W-:Y:S02]  /*0ba0*/  FSETP.GEU.AND P3, PT, R18, -R22, PT ;  /* 0x800000161200720b */ /* 0x000fe40003f6e000 */
[----:B------:R-:W-:Y:S01]  /*0bb0*/  FSETP.GEU.AND P2, PT, R19, -R23, PT ;  /* 0x800000171300720b */ /* 0x000fe20003f4e000 */
[----:B------:R1:W-:Y:S01]  /*0bc0*/  @!P1 STG.E.128 desc[UR6][R2.64], R8 ;  /* 0x0000000802009986 */ /* 0x0003e2000c101d06 */
[----:B------:R-:W-:Y:S01]  /*0bd0*/  IMAD.WIDE R36, R0, 0x4, R36 ;  /* 0x0000000400247825 */ /* 0x000fe200078e0224 */
[----:B------:R-:W-:Y:S02]  /*0be0*/  SEL R17, R4, RZ, P5 ;  /* 0x000000ff04117207 */ /* 0x000fe40002800000 */
[----:B------:R-:W-:-:S02]  /*0bf0*/  SEL R18, R28, RZ, P3 ;  /* 0x000000ff1c127207 */ /* 0x000fc40001800000 */
[----:B------:R-:W-:Y:S01]  /*0c00*/  SEL R19, R29, RZ, P2 ;  /* 0x000000ff1d137207 */ /* 0x000fe20001000000 */
[----:B------:R-:W-:Y:S06]  /*0c10*/  @P0 EXIT ;  /* 0x000000000000094d */ /* 0x000fec0003800000 */
[----:B------:R-:W-:Y:S01]  /*0c20*/  STG.E.128 desc[UR6][R36.64], R16 ;  /* 0x0000001024007986 */ /* 0x000fe2000c101d06 */
[----:B------:R-:W-:Y:S05]  /*0c30*/  EXIT ;  /* 0x000000000000794d */ /* 0x000fea0003800000 */
.L_x_0:
[----:B------:R-:W-:-:S00]  /*0c40*/  BRA `(.L_x_0) ;  /* 0xfffffffc00fc7947 */ /* 0x000fc0000383ffff */
[----:B------:R-:W-:-:S00]  /*0c50*/  NOP ;  /* 0x0000000000007918 */ /* 0x000fc00000000000 */
        /* <DEDUP_REMOVED lines=10> */
.L_x_1:


//--------------------- .nv.shared.triton_poi_fused_convolution_relu_6 --------------------------
	.section	.nv.shared.triton_poi_fused_convolution_relu_6,"aw",@nobits
	.sectionflags	@""
	.align	16
	.zero		1024


//--------------------- .nv.constant0.triton_poi_fused_convolution_relu_6 --------------------------
	.section	.nv.constant0.triton_poi_fused_convolution_relu_6,"a",@progbits
	.sectionflags	@""
	.align	4
.nv.constant0.triton_poi_fused_convolution_relu_6:
	.zero		568
